//
// Generated by NVIDIA NVVM Compiler
//
// Compiler Build ID: CL-36424714
// Cuda compilation tools, release 13.0, V13.0.88
// Based on NVVM 20.0.0
//

.version 9.0
.target sm_100
.address_size 64

	// .globl	_Z14gpu_array_swapPPiiiii
.extern .func  (.param .b32 func_retval0) vprintf
(
	.param .b64 vprintf_param_0,
	.param .b64 vprintf_param_1
)
;
.global .align 1 .b8 $str[15] = {73, 32, 97, 109, 32, 114, 117, 110, 110, 105, 110, 103, 33, 10};
.global .align 1 .b8 $str$1[7] = {37, 100, 32, 37, 100, 10};

.visible .entry _Z14gpu_array_swapPPiiiii(
	.param .u64 .ptr .align 1 _Z14gpu_array_swapPPiiiii_param_0,
	.param .u32 _Z14gpu_array_swapPPiiiii_param_1,
	.param .u32 _Z14gpu_array_swapPPiiiii_param_2,
	.param .u32 _Z14gpu_array_swapPPiiiii_param_3,
	.param .u32 _Z14gpu_array_swapPPiiiii_param_4
)
{
	.local .align 8 .b8 	__local_depot0[8];
	.reg .b64 	%SP;
	.reg .b64 	%SPL;
	.reg .pred 	%p<5>;
	.reg .b32 	%r<39>;
	.reg .b32 	%f<2>;
	.reg .b64 	%rd<16>;

	mov.u64 	%SPL, __local_depot0;
	cvta.local.u64 	%SP, %SPL;
	ld.param.u64 	%rd1, [_Z14gpu_array_swapPPiiiii_param_0];
	ld.param.u32 	%r1, [_Z14gpu_array_swapPPiiiii_param_2];
	ld.param.u32 	%r2, [_Z14gpu_array_swapPPiiiii_param_3];
	ld.param.u32 	%r3, [_Z14gpu_array_swapPPiiiii_param_4];
	cvta.to.global.u64 	%rd2, %rd1;
	add.u64 	%rd3, %SP, 0;
	add.u64 	%rd4, %SPL, 0;
	mov.u32 	%r4, %tid.x;
	setp.eq.s32 	%p1, %r3, 2;
	mov.u32 	%r5, %tid.y;
	selp.b32 	%r6, %r5, 0, %p1;
	mov.u32 	%r7, %ntid.x;
	setp.eq.s32 	%p2, %r3, 3;
	mov.u32 	%r8, %tid.z;
	selp.b32 	%r9, %r8, 0, %p2;
	mov.u32 	%r10, %ntid.z;
	mov.u32 	%r11, %ctaid.x;
	setp.eq.s32 	%p3, %r2, 2;
	mov.u32 	%r12, %ctaid.y;
	selp.b32 	%r13, %r12, 0, %p3;
	mov.u32 	%r14, %nctaid.x;
	setp.eq.s32 	%p4, %r2, 3;
	mov.u32 	%r15, %ctaid.z;
	selp.b32 	%r16, %r15, 0, %p4;
	mov.u32 	%r17, %nctaid.y;
	mad.lo.s32 	%r18, %r16, %r17, %r13;
	mad.lo.s32 	%r19, %r18, %r14, %r11;
	mov.u32 	%r20, %ntid.y;
	selp.b32 	%r21, %r20, 1, %p1;
	selp.b32 	%r22, %r10, 1, %p2;
	mul.lo.s32 	%r23, %r22, %r21;
	mad.lo.s32 	%r24, %r9, %r10, %r6;
	mad.lo.s32 	%r25, %r23, %r19, %r24;
	mad.lo.s32 	%r26, %r25, %r7, %r4;
	add.s32 	%r27, %r26, 1;
	div.s32 	%r28, %r27, %r1;
	cvt.rn.f32.s32 	%f1, %r28;
	cvt.rzi.s32.f32 	%r29, %f1;
	mul.lo.s32 	%r30, %r29, %r1;
	sub.s32 	%r31, %r27, %r30;
	mov.u64 	%rd5, $str;
	cvta.global.u64 	%rd6, %rd5;
	{ // callseq 0, 0
	.param .b64 param0;
	st.param.b64 	[param0], %rd6;
	.param .b64 param1;
	st.param.b64 	[param1], 0;
	.param .b32 retval0;
	call.uni (retval0), 
	vprintf, 
	(
	param0, 
	param1
	);
	ld.param.b32 	%r32, [retval0];
	} // callseq 0
	ld.global.u64 	%rd7, [%rd2+8];
	mov.b32 	%r34, 100;
	st.u32 	[%rd7+4], %r34;
	ld.global.u64 	%rd8, [%rd2+8];
	ld.u32 	%r35, [%rd8+4];
	mul.wide.s32 	%rd9, %r29, 8;
	add.s64 	%rd10, %rd2, %rd9;
	ld.global.u64 	%rd11, [%rd10];
	mul.wide.s32 	%rd12, %r31, 4;
	add.s64 	%rd13, %rd11, %rd12;
	ld.u32 	%r36, [%rd13];
	st.local.v2.u32 	[%rd4], {%r35, %r36};
	mov.u64 	%rd14, $str$1;
	cvta.global.u64 	%rd15, %rd14;
	{ // callseq 1, 0
	.param .b64 param0;
	st.param.b64 	[param0], %rd15;
	.param .b64 param1;
	st.param.b64 	[param1], %rd3;
	.param .b32 retval0;
	call.uni (retval0), 
	vprintf, 
	(
	param0, 
	param1
	);
	ld.param.b32 	%r37, [retval0];
	} // callseq 1
	ret;

}


// ===== COMPILED SASS (sm_100) =====

	.target	sm_100

	.elftype	@"ET_EXEC"


//--------------------- .note.nv.tkinfo           --------------------------
	.section	.note.nv.tkinfo,"",@"SHT_NOTE"
	.sectionflags	@"SHF_NOTE_NV_TKINFO"
	.tkinfo
        /*0018*/ 	.word	0x00000002
        /*0030*/ 	.string	""
        /*0030*/ 	.string	"ptxas"
        /*0030*/ 	.string	"Cuda compilation tools, release 13.0, V13.0.88"
        /*0030*/ 	.string	"Build cuda_13.0.r13.0/compiler.36424714_0"
        /*0030*/ 	.string	"-arch sm_100 -m 64 "



//--------------------- .note.nv.cuinfo           --------------------------
	.section	.note.nv.cuinfo,"",@"SHT_NOTE"
	.sectionflags	@"SHF_NOTE_NV_CUINFO"
        /*0018*/ 	.short	0x0002
        /*001a*/ 	.short	0x0064
        /*001c*/ 	.short	0x0082
	.zero		2


//--------------------- .nv.info                  --------------------------
	.section	.nv.info,"",@"SHT_CUDA_INFO"
	.align	4


	//----- nvinfo : EIATTR_REGCOUNT
	.align		4
        /*0000*/ 	.byte	0x04, 0x2f
        /*0002*/ 	.short	(.L_3 - .L_2)
	.align		4
.L_2:
        /*0004*/ 	.word	index@(_Z14gpu_array_swapPPiiiii)
        /*0008*/ 	.word	0x0000001a


	//----- nvinfo : EIATTR_FRAME_SIZE
	.align		4
.L_3:
        /*000c*/ 	.byte	0x04, 0x11
        /*000e*/ 	.short	(.L_5 - .L_4)
	.align		4
.L_4:
        /*0010*/ 	.word	index@(_Z14gpu_array_swapPPiiiii)
        /*0014*/ 	.word	0x00000008


	//----- nvinfo : EIATTR_MIN_STACK_SIZE
	.align		4
.L_5:
        /*0018*/ 	.byte	0x04, 0x12
        /*001a*/ 	.short	(.L_7 - .L_6)
	.align		4
.L_6:
        /*001c*/ 	.word	index@(_Z14gpu_array_swapPPiiiii)
        /*0020*/ 	.word	0x00000008
.L_7:


//--------------------- .nv.compat                --------------------------
	.section	.nv.compat,"",@"SHT_CUDA_COMPAT_INFO"
	.align	4
        /*0000*/ 	.byte	0x02, 0x09, 0x00, 0x00, 0x02, 0x02, 0x01, 0x00, 0x02, 0x05, 0x05, 0x00, 0x03, 0x07, 0x01, 0x01
        /*0010*/ 	.byte	0x02, 0x03, 0x00, 0x00, 0x02, 0x06, 0x01, 0x00, 0x04, 0x0b, 0x08, 0x00, 0x09, 0x00, 0x00, 0x00
        /*0020*/ 	.byte	0x00, 0x00, 0x00, 0x00


//--------------------- .nv.info._Z14gpu_array_swapPPiiiii --------------------------
	.section	.nv.info._Z14gpu_array_swapPPiiiii,"",@"SHT_CUDA_INFO"
	.sectionflags	@""
	.align	4


	//----- nvinfo : EIATTR_CUDA_API_VERSION
	.align		4
        /*0000*/ 	.byte	0x04, 0x37
        /*0002*/ 	.short	(.L_9 - .L_8)
.L_8:
        /*0004*/ 	.word	0x00000082


	//----- nvinfo : EIATTR_KPARAM_INFO
	.align		4
.L_9:
        /*0008*/ 	.byte	0x04, 0x17
        /*000a*/ 	.short	(.L_11 - .L_10)
.L_10:
        /*000c*/ 	.word	0x00000000
        /*0010*/ 	.short	0x0004
        /*0012*/ 	.short	0x0014
        /*0014*/ 	.byte	0x00, 0xf0, 0x11, 0x00


	//----- nvinfo : EIATTR_KPARAM_INFO
	.align		4
.L_11:
        /*0018*/ 	.byte	0x04, 0x17
        /*001a*/ 	.short	(.L_13 - .L_12)
.L_12:
        /*001c*/ 	.word	0x00000000
        /*0020*/ 	.short	0x0003
        /*0022*/ 	.short	0x0010
        /*0024*/ 	.byte	0x00, 0xf0, 0x11, 0x00


	//----- nvinfo : EIATTR_KPARAM_INFO
	.align		4
.L_13:
        /*0028*/ 	.byte	0x04, 0x17
        /*002a*/ 	.short	(.L_15 - .L_14)
.L_14:
        /*002c*/ 	.word	0x00000000
        /*0030*/ 	.short	0x0002
        /*0032*/ 	.short	0x000c
        /*0034*/ 	.byte	0x00, 0xf0, 0x11, 0x00


	//----- nvinfo : EIATTR_KPARAM_INFO
	.align		4
.L_15:
        /*0038*/ 	.byte	0x04, 0x17
        /*003a*/ 	.short	(.L_17 - .L_16)
.L_16:
        /*003c*/ 	.word	0x00000000
        /*0040*/ 	.short	0x0001
        /*0042*/ 	.short	0x0008
        /*0044*/ 	.byte	0x00, 0xf0, 0x11, 0x00


	//----- nvinfo : EIATTR_KPARAM_INFO
	.align		4
.L_17:
        /*0048*/ 	.byte	0x04, 0x17
        /*004a*/ 	.short	(.L_19 - .L_18)
.L_18:
        /*004c*/ 	.word	0x00000000
        /*0050*/ 	.short	0x0000
        /*0052*/ 	.short	0x0000
        /*0054*/ 	.byte	0x00, 0xf5, 0x21, 0x00


	//----- nvinfo : EIATTR_SPARSE_MMA_MASK
	.align		4
.L_19:
        /*0058*/ 	.byte	0x03, 0x50
        /*005a*/ 	.short	0x0000


	//----- nvinfo : EIATTR_MAXREG_COUNT
	.align		4
        /*005c*/ 	.byte	0x03, 0x1b
        /*005e*/ 	.short	0x00ff


	//----- nvinfo : EIATTR_EXTERNS
	.align		4
        /*0060*/ 	.byte	0x04, 0x0f
        /*0062*/ 	.short	(.L_21 - .L_20)


	//   ....[0]....
	.align		4
.L_20:
        /*0064*/ 	.word	index@(vprintf)


	//----- nvinfo : EIATTR_MERCURY_ISA_VERSION
	.align		4
.L_21:
        /*0068*/ 	.byte	0x03, 0x5f
        /*006a*/ 	.short	0x0101


	//----- nvinfo : EIATTR_VRC_CTA_INIT_COUNT
	.align		4
        /*006c*/ 	.byte	0x02, 0x4a
	.zero		1
	.zero		1


	//----- nvinfo : EIATTR_SYSCALL_OFFSETS
	.align		4
        /*0070*/ 	.byte	0x04, 0x46
        /*0072*/ 	.short	(.L_23 - .L_22)


	//   ....[0]....
.L_22:
        /*0074*/ 	.word	0x00000480


	//   ....[1]....
        /*0078*/ 	.word	0x000005c0


	//----- nvinfo : EIATTR_EXIT_INSTR_OFFSETS
	.align		4
.L_23:
        /*007c*/ 	.byte	0x04, 0x1c
        /*007e*/ 	.short	(.L_25 - .L_24)


	//   ....[0]....
.L_24:
        /*0080*/ 	.word	0x000005d0


	//----- nvinfo : EIATTR_CBANK_PARAM_SIZE
	.align		4
.L_25:
        /*0084*/ 	.byte	0x03, 0x19
        /*0086*/ 	.short	0x0018


	//----- nvinfo : EIATTR_PARAM_CBANK
	.align		4
        /*0088*/ 	.byte	0x04, 0x0a
        /*008a*/ 	.short	(.L_27 - .L_26)
	.align		4
.L_26:
        /*008c*/ 	.word	index@(.nv.constant0._Z14gpu_array_swapPPiiiii)
        /*0090*/ 	.short	0x0380
        /*0092*/ 	.short	0x0018


	//----- nvinfo : EIATTR_SW_WAR
	.align		4
.L_27:
        /*0094*/ 	.byte	0x04, 0x36
        /*0096*/ 	.short	(.L_29 - .L_28)
.L_28:
        /*0098*/ 	.word	0x00000008
.L_29:


//--------------------- .nv.callgraph             --------------------------
	.section	.nv.callgraph,"",@"SHT_CUDA_CALLGRAPH"
	.align	4
	.sectionentsize	8
	.align		4
        /*0000*/ 	.word	0x00000000
	.align		4
        /*0004*/ 	.word	0xffffffff
	.align		4
        /*0008*/ 	.word	index@(_Z14gpu_array_swapPPiiiii)
	.align		4
        /*000c*/ 	.word	index@(vprintf)
	.align		4
        /*0010*/ 	.word	0x00000000
	.align		4
        /*0014*/ 	.word	0xfffffffe
	.align		4
        /*0018*/ 	.word	0x00000000
	.align		4
        /*001c*/ 	.word	0xfffffffd
	.align		4
        /*0020*/ 	.word	0x00000000
	.align		4
        /*0024*/ 	.word	0xfffffffc


//--------------------- .nv.constant4             --------------------------
	.section	.nv.constant4,"a",@progbits
	.align	8
	.align		8
.nv.constant4:
        /*0000*/ 	.dword	vprintf
	.align		8
        /*0008*/ 	.dword	$str
	.align		8
        /*0010*/ 	.dword	$str$1


//--------------------- .text._Z14gpu_array_swapPPiiiii --------------------------
	.section	.text._Z14gpu_array_swapPPiiiii,"ax",@progbits
	.align	128
        .global         _Z14gpu_array_swapPPiiiii
        .type           _Z14gpu_array_swapPPiiiii,@function
        .size           _Z14gpu_array_swapPPiiiii,(.L_x_3 - _Z14gpu_array_swapPPiiiii)
        .other          _Z14gpu_array_swapPPiiiii,@"STO_CUDA_ENTRY STV_DEFAULT"
_Z14gpu_array_swapPPiiiii:
.text._Z14gpu_array_swapPPiiiii:
[----:B------:R-:W0:Y:S08]  /*0000*/  LDC R1, c[0x0][0x37c] ;  /* 0x0000df00ff017b82 */ /* 0x000e300000000800 */
[----:B------:R-:W1:Y:S01]  /*0010*/  LDC R18, c[0x0][0x38c] ;  /* 0x0000e300ff127b82 */ /* 0x000e620000000800 */
[----:B------:R-:W2:Y:S01]  /*0020*/  S2R R5, SR_CTAID.Y ;  /* 0x0000000000057919 */ /* 0x000ea20000002600 */
[----:B------:R-:W3:Y:S01]  /*0030*/  LDCU UR5, c[0x0][0x2fc] ;  /* 0x00005f80ff0577ac */ /* 0x000ee20008000800 */
[----:B------:R-:W-:Y:S01]  /*0040*/  MOV R16, 0x0 ;  /* 0x0000000000107802 */ /* 0x000fe20000000f00 */
[----:B0-----:R-:W-:Y:S01]  /*0050*/  VIADD R1, R1, 0xfffffff8 ;  /* 0xfffffff801017836 */ /* 0x001fe20000000000 */
[----:B------:R-:W0:Y:S01]  /*0060*/  S2R R8, SR_CTAID.Z ;  /* 0x0000000000087919 */ /* 0x000e220000002700 */
[----:B------:R-:W4:Y:S02]  /*0070*/  LDCU UR4, c[0x0][0x360] ;  /* 0x00006c00ff0477ac */ /* 0x000f240008000800 */
[----:B------:R-:W5:Y:S01]  /*0080*/  LDC.64 R2, c[0x0][0x390] ;  /* 0x0000e400ff027b82 */ /* 0x000f620000000a00 */
[----:B------:R-:W3:Y:S01]  /*0090*/  S2R R6, SR_TID.Y ;  /* 0x0000000000067919 */ /* 0x000ee20000002200 */
[----:B------:R-:W0:Y:S01]  /*00a0*/  LDCU.64 UR36, c[0x0][0x358] ;  /* 0x00006b00ff2477ac */ /* 0x000e220008000a00 */
[----:B------:R-:W4:Y:S05]  /*00b0*/  S2R R7, SR_TID.Z ;  /* 0x0000000000077919 */ /* 0x000f2a0000002300 */
[----:B------:R-:W4:Y:S01]  /*00c0*/  LDC R10, c[0x0][0x368] ;  /* 0x0000da00ff0a7b82 */ /* 0x000f220000000800 */
[----:B------:R-:W4:Y:S01]  /*00d0*/  S2R R9, SR_TID.X ;  /* 0x0000000000097919 */ /* 0x000f220000002100 */
[----:B-1----:R-:W-:-:S06]  /*00e0*/  IABS R0, R18 ;  /* 0x0000001200007213 */ /* 0x002fcc0000000000 */
[----:B------:R-:W1:Y:S01]  /*00f0*/  LDC R11, c[0x0][0x370] ;  /* 0x0000dc00ff0b7b82 */ /* 0x000e620000000800 */
[----:B------:R-:W3:Y:S01]  /*0100*/  I2F.RP R4, R0 ;  /* 0x0000000000047306 */ /* 0x000ee20000209400 */
[----:B-----5:R-:W-:-:S06]  /*0110*/  ISETP.NE.AND P0, PT, R2, 0x2, PT ;  /* 0x000000020200780c */ /* 0x020fcc0003f05270 */
[----:B------:R-:W5:Y:S01]  /*0120*/  LDC R12, c[0x0][0x374] ;  /* 0x0000dd00ff0c7b82 */ /* 0x000f620000000800 */
[----:B------:R-:W-:Y:S02]  /*0130*/  ISETP.NE.AND P1, PT, R2, 0x3, PT ;  /* 0x000000030200780c */ /* 0x000fe40003f25270 */
[----:B--2---:R-:W-:Y:S02]  /*0140*/  SEL R2, R5, RZ, !P0 ;  /* 0x000000ff05027207 */ /* 0x004fe40004000000 */
[----:B0-----:R-:W-:Y:S02]  /*0150*/  SEL R5, R8, RZ, !P1 ;  /* 0x000000ff08057207 */ /* 0x001fe40004800000 */
[C---:B------:R-:W-:Y:S01]  /*0160*/  ISETP.NE.AND P0, PT, R3.reuse, 0x2, PT ;  /* 0x000000020300780c */ /* 0x040fe20003f05270 */
[----:B------:R-:W0:Y:S01]  /*0170*/  LDC R13, c[0x0][0x364] ;  /* 0x0000d900ff0d7b82 */ /* 0x000e220000000800 */
[----:B------:R-:W-:Y:S01]  /*0180*/  ISETP.NE.AND P1, PT, R3, 0x3, PT ;  /* 0x000000030300780c */ /* 0x000fe20003f25270 */
[----:B---3--:R-:W2:Y:S06]  /*0190*/  MUFU.RCP R4, R4 ;  /* 0x0000000400047308 */ /* 0x008eac0000001000 */
[----:B------:R-:W1:Y:S01]  /*01a0*/  S2UR UR6, SR_CTAID.X ;  /* 0x00000000000679c3 */ /* 0x000e620000002500 */
[----:B--2---:R-:W-:-:S02]  /*01b0*/  VIADD R8, R4, 0xffffffe ;  /* 0x0ffffffe04087836 */ /* 0x004fc40000000000 */
[----:B-----5:R-:W-:Y:S01]  /*01c0*/  IMAD R4, R5, R12, R2 ;  /* 0x0000000c05047224 */ /* 0x020fe200078e0202 */
[----:B------:R-:W-:Y:S01]  /*01d0*/  SEL R2, R6, RZ, !P0 ;  /* 0x000000ff06027207 */ /* 0x000fe20004000000 */
[----:B------:R-:W2:Y:S01]  /*01e0*/  F2I.FTZ.U32.TRUNC.NTZ R3, R8 ;  /* 0x0000000800037305 */ /* 0x000ea2000021f000 */
[----:B----4-:R-:W-:Y:S02]  /*01f0*/  SEL R5, R7, RZ, !P1 ;  /* 0x000000ff07057207 */ /* 0x010fe40004800000 */
[----:B------:R-:W-:Y:S02]  /*0200*/  SEL R7, R10, 0x1, !P1 ;  /* 0x000000010a077807 */ /* 0x000fe40004800000 */
[----:B0-----:R-:W-:Y:S01]  /*0210*/  SEL R6, R13, 0x1, !P0 ;  /* 0x000000010d067807 */ /* 0x001fe20004000000 */
[----:B------:R-:W-:Y:S02]  /*0220*/  IMAD R2, R5, R10, R2 ;  /* 0x0000000a05027224 */ /* 0x000fe400078e0202 */
[----:B-1----:R-:W-:Y:S01]  /*0230*/  IMAD R4, R4, R11, UR6 ;  /* 0x0000000604047e24 */ /* 0x002fe2000f8e020b */
[----:B------:R-:W0:Y:S01]  /*0240*/  LDCU.64 UR6, c[0x4][0x8] ;  /* 0x01000100ff0677ac */ /* 0x000e220008000a00 */
[----:B------:R-:W-:-:S04]  /*0250*/  IMAD R7, R6, R7, RZ ;  /* 0x0000000706077224 */ /* 0x000fc800078e02ff */
[----:B------:R-:W-:Y:S02]  /*0260*/  IMAD R2, R4, R7, R2 ;  /* 0x0000000704027224 */ /* 0x000fe400078e0202 */
[----:B--2---:R-:W-:Y:S02]  /*0270*/  IMAD.MOV R7, RZ, RZ, -R3 ;  /* 0x000000ffff077224 */ /* 0x004fe400078e0a03 */
[----:B------:R-:W-:Y:S01]  /*0280*/  IMAD R2, R2, UR4, R9 ;  /* 0x0000000402027c24 */ /* 0x000fe2000f8e0209 */
[----:B------:R-:W1:Y:S01]  /*0290*/  LDCU UR4, c[0x0][0x2f8] ;  /* 0x00005f00ff0477ac */ /* 0x000e620008000800 */
[----:B------:R-:W-:Y:S01]  /*02a0*/  IMAD R7, R7, R0, RZ ;  /* 0x0000000007077224 */ /* 0x000fe200078e02ff */
[----:B------:R2:W3:Y:S02]  /*02b0*/  LDC.64 R8, c[0x4][R16] ;  /* 0x0100000010087b82 */ /* 0x0004e40000000a00 */
[----:B------:R-:W-:Y:S01]  /*02c0*/  IADD3 R5, PT, PT, R2, 0x1, RZ ;  /* 0x0000000102057810 */ /* 0x000fe20007ffe0ff */
[----:B------:R-:W-:-:S03]  /*02d0*/  IMAD.MOV.U32 R2, RZ, RZ, RZ ;  /* 0x000000ffff027224 */ /* 0x000fc600078e00ff */
[----:B------:R-:W-:Y:S01]  /*02e0*/  IABS R4, R5 ;  /* 0x0000000500047213 */ /* 0x000fe20000000000 */
[----:B------:R-:W-:Y:S01]  /*02f0*/  IMAD.HI.U32 R2, R3, R7, R2 ;  /* 0x0000000703027227 */ /* 0x000fe200078e0002 */
[----:B------:R-:W-:-:S03]  /*0300*/  CS2R R6, SRZ ;  /* 0x0000000000067805 */ /* 0x000fc6000001ff00 */
[----:B------:R-:W-:-:S04]  /*0310*/  IMAD.MOV.U32 R3, RZ, RZ, R4 ;  /* 0x000000ffff037224 */ /* 0x000fc800078e0004 */
[----:B------:R-:W-:-:S05]  /*0320*/  IMAD.HI.U32 R2, R2, R3, RZ ;  /* 0x0000000302027227 */ /* 0x000fca00078e00ff */
[----:B------:R-:W-:-:S05]  /*0330*/  IADD3 R4, PT, PT, -R2, RZ, RZ ;  /* 0x000000ff02047210 */ /* 0x000fca0007ffe1ff */
[----:B------:R-:W-:Y:S01]  /*0340*/  IMAD R3, R0, R4, R3 ;  /* 0x0000000400037224 */ /* 0x000fe200078e0203 */
[----:B0-----:R-:W-:-:S04]  /*0350*/  MOV R4, UR6 ;  /* 0x0000000600047c02 */ /* 0x001fc80008000f00 */
[----:B------:R-:W-:-:S13]  /*0360*/  ISETP.GT.U32.AND P2, PT, R0, R3, PT ;  /* 0x000000030000720c */ /* 0x000fda0003f44070 */
[----:B------:R-:W-:Y:S02]  /*0370*/  @!P2 IMAD.IADD R3, R3, 0x1, -R0 ;  /* 0x000000010303a824 */ /* 0x000fe400078e0a00 */
[----:B------:R-:W-:Y:S01]  /*0380*/  @!P2 VIADD R2, R2, 0x1 ;  /* 0x000000010202a836 */ /* 0x000fe20000000000 */
[----:B------:R-:W-:Y:S02]  /*0390*/  ISETP.NE.AND P2, PT, R18, RZ, PT ;  /* 0x000000ff1200720c */ /* 0x000fe40003f45270 */
[----:B------:R-:W-:Y:S02]  /*03a0*/  ISETP.GE.U32.AND P0, PT, R3, R0, PT ;  /* 0x000000000300720c */ /* 0x000fe40003f06070 */
[----:B------:R-:W-:-:S04]  /*03b0*/  LOP3.LUT R0, R5, R18, RZ, 0x3c, !PT ;  /* 0x0000001205007212 */ /* 0x000fc800078e3cff */
[----:B------:R-:W-:-:S07]  /*03c0*/  ISETP.GE.AND P1, PT, R0, RZ, PT ;  /* 0x000000ff0000720c */ /* 0x000fce0003f26270 */
[----:B------:R-:W-:-:S06]  /*03d0*/  @P0 IADD3 R2, PT, PT, R2, 0x1, RZ ;  /* 0x0000000102020810 */ /* 0x000fcc0007ffe0ff */
[----:B------:R-:W-:Y:S01]  /*03e0*/  @!P1 IMAD.MOV R2, RZ, RZ, -R2 ;  /* 0x000000ffff029224 */ /* 0x000fe200078e0a02 */
[----:B------:R-:W-:-:S04]  /*03f0*/  @!P2 LOP3.LUT R2, RZ, R18, RZ, 0x33, !PT ;  /* 0x00000012ff02a212 */ /* 0x000fc800078e33ff */
[----:B------:R-:W-:Y:S02]  /*0400*/  I2FP.F32.S32 R0, R2 ;  /* 0x0000000200007245 */ /* 0x000fe40000201400 */
[----:B-1----:R-:W-:Y:S02]  /*0410*/  IADD3 R2, P0, PT, R1, UR4, RZ ;  /* 0x0000000401027c10 */ /* 0x002fe4000ff1e0ff */
[----:B------:R-:W0:Y:S03]  /*0420*/  F2I.TRUNC.NTZ R19, R0 ;  /* 0x0000000000137305 */ /* 0x000e26000020f100 */
[----:B------:R-:W-:Y:S02]  /*0430*/  IMAD.X R17, RZ, RZ, UR5, P0 ;  /* 0x00000005ff117e24 */ /* 0x000fe400080e06ff */
[----:B0-----:R-:W-:-:S04]  /*0440*/  IMAD.MOV R3, RZ, RZ, -R19 ;  /* 0x000000ffff037224 */ /* 0x001fc800078e0a13 */
[----:B------:R-:W-:Y:S02]  /*0450*/  IMAD R18, R18, R3, R5 ;  /* 0x0000000312127224 */ /* 0x000fe400078e0205 */
[----:B--23--:R-:W-:-:S07]  /*0460*/  IMAD.U32 R5, RZ, RZ, UR7 ;  /* 0x00000007ff057e24 */ /* 0x00cfce000f8e00ff */
[----:B------:R-:W-:-:S07]  /*0470*/  LEPC R20, `(.L_x_0) ;  /* 0x000000001014794e */ /* 0x000fce0000000000 */
[----:B------:R-:W-:Y:S05]  /*0480*/  CALL.ABS.NOINC R8 ;  /* 0x0000000008007343 */ /* 0x000fea0003c00000 */
.L_x_0:
[----:B------:R-:W0:Y:S08]  /*0490*/  LDC.64 R14, c[0x0][0x380] ;  /* 0x0000e000ff0e7b82 */ /* 0x000e300000000a00 */
[----:B------:R-:W1:Y:S01]  /*04a0*/  LDC.64 R12, c[0x0][0x380] ;  /* 0x0000e000ff0c7b82 */ /* 0x000e620000000a00 */
[----:B------:R-:W-:Y:S01]  /*04b0*/  HFMA2 R3, -RZ, RZ, 0, 5.9604644775390625e-06 ;  /* 0x00000064ff037431 */ /* 0x000fe200000001ff */
[----:B------:R-:W2:Y:S01]  /*04c0*/  LDCU.64 UR4, c[0x4][0x10] ;  /* 0x01000200ff0477ac */ /* 0x000ea20008000a00 */
[----:B0-----:R-:W3:Y:S01]  /*04d0*/  LDG.E.64 R6, desc[UR36][R14.64+0x8] ;  /* 0x000008240e067981 */ /* 0x001ee2000c1e1b00 */
[----:B-1----:R-:W-:-:S03]  /*04e0*/  IMAD.WIDE R12, R19, 0x8, R12 ;  /* 0x00000008130c7825 */ /* 0x002fc600078e020c */
[----:B---3--:R0:W-:Y:S04]  /*04f0*/  ST.E desc[UR36][R6.64+0x4], R3 ;  /* 0x0000040306007985 */ /* 0x0081e8000c101924 */
[----:B------:R-:W3:Y:S04]  /*0500*/  LDG.E.64 R12, desc[UR36][R12.64] ;  /* 0x000000240c0c7981 */ /* 0x000ee8000c1e1b00 */
[----:B------:R-:W4:Y:S01]  /*0510*/  LDG.E.64 R8, desc[UR36][R14.64+0x8] ;  /* 0x000008240e087981 */ /* 0x000f22000c1e1b00 */
[----:B---3--:R-:W-:-:S03]  /*0520*/  IMAD.WIDE R18, R18, 0x4, R12 ;  /* 0x0000000412127825 */ /* 0x008fc600078e020c */
[----:B----4-:R-:W3:Y:S04]  /*0530*/  LD.E R10, desc[UR36][R8.64+0x4] ;  /* 0x00000424080a7980 */ /* 0x010ee8000c101900 */
[----:B------:R-:W3:Y:S01]  /*0540*/  LD.E R11, desc[UR36][R18.64] ;  /* 0x00000024120b7980 */ /* 0x000ee2000c101900 */
[----:B------:R1:W4:Y:S01]  /*0550*/  LDC.64 R22, c[0x4][R16] ;  /* 0x0100000010167b82 */ /* 0x0003220000000a00 */
[----:B--2---:R-:W-:Y:S01]  /*0560*/  IMAD.U32 R4, RZ, RZ, UR4 ;  /* 0x00000004ff047e24 */ /* 0x004fe2000f8e00ff */
[----:B0-----:R-:W-:Y:S01]  /*0570*/  MOV R6, R2 ;  /* 0x0000000200067202 */ /* 0x001fe20000000f00 */
[----:B------:R-:W-:Y:S02]  /*0580*/  IMAD.U32 R5, RZ, RZ, UR5 ;  /* 0x00000005ff057e24 */ /* 0x000fe4000f8e00ff */
[----:B------:R-:W-:Y:S01]  /*0590*/  IMAD.MOV.U32 R7, RZ, RZ, R17 ;  /* 0x000000ffff077224 */ /* 0x000fe200078e0011 */
[----:B---34-:R1:W-:Y:S06]  /*05a0*/  STL.64 [R1], R10 ;  /* 0x0000000a01007387 */ /* 0x0183ec0000100a00 */
[----:B------:R-:W-:-:S07]  /*05b0*/  LEPC R20, `(.L_x_1) ;  /* 0x000000001014794e */ /* 0x000fce0000000000 */
[----:B-1----:R-:W-:Y:S05]  /*05c0*/  CALL.ABS.NOINC R22 ;  /* 0x0000000016007343 */ /* 0x002fea0003c00000 */
.L_x_1:
[----:B------:R-:W-:Y:S05]  /*05d0*/  EXIT ;  /* 0x000000000000794d */ /* 0x000fea0003800000 */
.L_x_2:
[----:B------:R-:W-:-:S00]  /*05e0*/  BRA `(.L_x_2) ;  /* 0xfffffffc00fc7947 */ /* 0x000fc0000383ffff */
[----:B------:R-:W-:-:S00]  /*05f0*/  NOP ;  /* 0x0000000000007918 */ /* 0x000fc00000000000 */
        /* <DEDUP_REMOVED lines=8> */
.L_x_3:


//--------------------- .nv.global.init           --------------------------
	.section	.nv.global.init,"aw",@progbits
.nv.global.init:
	.type		$str$1,@object
	.size		$str$1,($str - $str$1)
$str$1:
        /*0000*/ 	.byte	0x25, 0x64, 0x20, 0x25, 0x64, 0x0a, 0x00
	.type		$str,@object
	.size		$str,(.L_0 - $str)
$str:
        /*0007*/ 	.byte	0x49, 0x20, 0x61, 0x6d, 0x20, 0x72, 0x75, 0x6e, 0x6e, 0x69, 0x6e, 0x67, 0x21, 0x0a, 0x00
.L_0:


//--------------------- .nv.shared.reserved.0     --------------------------
	.section	.nv.shared.reserved.0,"aw",@nobits
	.weak		__nv_reservedSMEM_offset_0_alias
	.size		__nv_reservedSMEM_offset_0_alias, 0, 64
	.other		__nv_reservedSMEM_offset_0_alias,@"STO_CUDA_RESERVED_SHARED STV_DEFAULT"
__nv_reservedSMEM_offset_0_alias:
	.zero		0
	.zero		64


//--------------------- .nv.constant0._Z14gpu_array_swapPPiiiii --------------------------
	.section	.nv.constant0._Z14gpu_array_swapPPiiiii,"a",@progbits
	.sectionflags	@""
	.align	4
.nv.constant0._Z14gpu_array_swapPPiiiii:
	.zero		920


//--------------------- SYMBOLS --------------------------

	.type		.nv.reservedSmem.offset0,@object
	.size		.nv.reservedSmem.offset0,0x4
	.type		vprintf,@function
